//
// Generated by NVIDIA NVVM Compiler
//
// Compiler Build ID: CL-36424714
// Cuda compilation tools, release 13.0, V13.0.88
// Based on NVVM 20.0.0
//

.version 9.0
.target sm_100
.address_size 64

	// .globl	_Z11vectorScalePiS_

.visible .entry _Z11vectorScalePiS_(
	.param .u64 .ptr .align 1 _Z11vectorScalePiS__param_0,
	.param .u64 .ptr .align 1 _Z11vectorScalePiS__param_1
)
{
	.reg .b32 	%r<4>;
	.reg .b64 	%rd<8>;

	ld.param.u64 	%rd1, [_Z11vectorScalePiS__param_0];
	ld.param.u64 	%rd2, [_Z11vectorScalePiS__param_1];
	cvta.to.global.u64 	%rd3, %rd2;
	cvta.to.global.u64 	%rd4, %rd1;
	mov.u32 	%r1, %tid.x;
	mul.wide.u32 	%rd5, %r1, 4;
	add.s64 	%rd6, %rd4, %rd5;
	ld.global.u32 	%r2, [%rd6];
	shl.b32 	%r3, %r2, 1;
	add.s64 	%rd7, %rd3, %rd5;
	st.global.u32 	[%rd7], %r3;
	ret;

}


// ===== COMPILED SASS (sm_100) =====

	.target	sm_100

	.elftype	@"ET_EXEC"


//--------------------- .note.nv.tkinfo           --------------------------
	.section	.note.nv.tkinfo,"",@"SHT_NOTE"
	.sectionflags	@"SHF_NOTE_NV_TKINFO"
	.tkinfo
        /*0018*/ 	.word	0x00000002
        /*0030*/ 	.string	""
        /*0030*/ 	.string	"ptxas"
        /*0030*/ 	.string	"Cuda compilation tools, release 13.0, V13.0.88"
        /*0030*/ 	.string	"Build cuda_13.0.r13.0/compiler.36424714_0"
        /*0030*/ 	.string	"-arch sm_100 -m 64 "



//--------------------- .note.nv.cuinfo           --------------------------
	.section	.note.nv.cuinfo,"",@"SHT_NOTE"
	.sectionflags	@"SHF_NOTE_NV_CUINFO"
        /*0018*/ 	.short	0x0002
        /*001a*/ 	.short	0x0064
        /*001c*/ 	.short	0x0082
	.zero		2


//--------------------- .nv.info                  --------------------------
	.section	.nv.info,"",@"SHT_CUDA_INFO"
	.align	4


	//----- nvinfo : EIATTR_REGCOUNT
	.align		4
        /*0000*/ 	.byte	0x04, 0x2f
        /*0002*/ 	.short	(.L_1 - .L_0)
	.align		4
.L_0:
        /*0004*/ 	.word	index@(_Z11vectorScalePiS_)
        /*0008*/ 	.word	0x0000000a


	//----- nvinfo : EIATTR_FRAME_SIZE
	.align		4
.L_1:
        /*000c*/ 	.byte	0x04, 0x11
        /*000e*/ 	.short	(.L_3 - .L_2)
	.align		4
.L_2:
        /*0010*/ 	.word	index@(_Z11vectorScalePiS_)
        /*0014*/ 	.word	0x00000000


	//----- nvinfo : EIATTR_MIN_STACK_SIZE
	.align		4
.L_3:
        /*0018*/ 	.byte	0x04, 0x12
        /*001a*/ 	.short	(.L_5 - .L_4)
	.align		4
.L_4:
        /*001c*/ 	.word	index@(_Z11vectorScalePiS_)
        /*0020*/ 	.word	0x00000000
.L_5:


//--------------------- .nv.compat                --------------------------
	.section	.nv.compat,"",@"SHT_CUDA_COMPAT_INFO"
	.align	4
        /*0000*/ 	.byte	0x02, 0x09, 0x00, 0x00, 0x02, 0x02, 0x01, 0x00, 0x02, 0x05, 0x05, 0x00, 0x03, 0x07, 0x01, 0x01
        /*0010*/ 	.byte	0x02, 0x03, 0x00, 0x00, 0x02, 0x06, 0x01, 0x00, 0x04, 0x0b, 0x08, 0x00, 0x09, 0x00, 0x00, 0x00
        /*0020*/ 	.byte	0x00, 0x00, 0x00, 0x00


//--------------------- .nv.info._Z11vectorScalePiS_ --------------------------
	.section	.nv.info._Z11vectorScalePiS_,"",@"SHT_CUDA_INFO"
	.sectionflags	@""
	.align	4


	//----- nvinfo : EIATTR_CUDA_API_VERSION
	.align		4
        /*0000*/ 	.byte	0x04, 0x37
        /*0002*/ 	.short	(.L_7 - .L_6)
.L_6:
        /*0004*/ 	.word	0x00000082


	//----- nvinfo : EIATTR_KPARAM_INFO
	.align		4
.L_7:
        /*0008*/ 	.byte	0x04, 0x17
        /*000a*/ 	.short	(.L_9 - .L_8)
.L_8:
        /*000c*/ 	.word	0x00000000
        /*0010*/ 	.short	0x0001
        /*0012*/ 	.short	0x0008
        /*0014*/ 	.byte	0x00, 0xf5, 0x21, 0x00


	//----- nvinfo : EIATTR_KPARAM_INFO
	.align		4
.L_9:
        /*0018*/ 	.byte	0x04, 0x17
        /*001a*/ 	.short	(.L_11 - .L_10)
.L_10:
        /*001c*/ 	.word	0x00000000
        /*0020*/ 	.short	0x0000
        /*0022*/ 	.short	0x0000
        /*0024*/ 	.byte	0x00, 0xf5, 0x21, 0x00


	//----- nvinfo : EIATTR_SPARSE_MMA_MASK
	.align		4
.L_11:
        /*0028*/ 	.byte	0x03, 0x50
        /*002a*/ 	.short	0x0000


	//----- nvinfo : EIATTR_MAXREG_COUNT
	.align		4
        /*002c*/ 	.byte	0x03, 0x1b
        /*002e*/ 	.short	0x00ff


	//----- nvinfo : EIATTR_MERCURY_ISA_VERSION
	.align		4
        /*0030*/ 	.byte	0x03, 0x5f
        /*0032*/ 	.short	0x0101


	//----- nvinfo : EIATTR_VRC_CTA_INIT_COUNT
	.align		4
        /*0034*/ 	.byte	0x02, 0x4a
	.zero		1
	.zero		1


	//----- nvinfo : EIATTR_EXIT_INSTR_OFFSETS
	.align		4
        /*0038*/ 	.byte	0x04, 0x1c
        /*003a*/ 	.short	(.L_13 - .L_12)


	//   ....[0]....
.L_12:
        /*003c*/ 	.word	0x000000a0


	//----- nvinfo : EIATTR_CBANK_PARAM_SIZE
	.align		4
.L_13:
        /*0040*/ 	.byte	0x03, 0x19
        /*0042*/ 	.short	0x0010


	//----- nvinfo : EIATTR_PARAM_CBANK
	.align		4
        /*0044*/ 	.byte	0x04, 0x0a
        /*0046*/ 	.short	(.L_15 - .L_14)
	.align		4
.L_14:
        /*0048*/ 	.word	index@(.nv.constant0._Z11vectorScalePiS_)
        /*004c*/ 	.short	0x0380
        /*004e*/ 	.short	0x0010


	//----- nvinfo : EIATTR_SW_WAR
	.align		4
.L_15:
        /*0050*/ 	.byte	0x04, 0x36
        /*0052*/ 	.short	(.L_17 - .L_16)
.L_16:
        /*0054*/ 	.word	0x00000008
.L_17:


//--------------------- .nv.callgraph             --------------------------
	.section	.nv.callgraph,"",@"SHT_CUDA_CALLGRAPH"
	.align	4
	.sectionentsize	8
	.align		4
        /*0000*/ 	.word	0x00000000
	.align		4
        /*0004*/ 	.word	0xffffffff
	.align		4
        /*0008*/ 	.word	0x00000000
	.align		4
        /*000c*/ 	.word	0xfffffffe
	.align		4
        /*0010*/ 	.word	0x00000000
	.align		4
        /*0014*/ 	.word	0xfffffffd
	.align		4
        /*0018*/ 	.word	0x00000000
	.align		4
        /*001c*/ 	.word	0xfffffffc


//--------------------- .text._Z11vectorScalePiS_ --------------------------
	.section	.text._Z11vectorScalePiS_,"ax",@progbits
	.align	128
        .global         _Z11vectorScalePiS_
        .type           _Z11vectorScalePiS_,@function
        .size           _Z11vectorScalePiS_,(.L_x_1 - _Z11vectorScalePiS_)
        .other          _Z11vectorScalePiS_,@"STO_CUDA_ENTRY STV_DEFAULT"
_Z11vectorScalePiS_:
.text._Z11vectorScalePiS_:
[----:B------:R-:W-:Y:S01]  /*0000*/  LDC R1, c[0x0][0x37c] ;  /* 0x0000df00ff017b82 */ /* 0x000fe20000000800 */
[----:B------:R-:W0:Y:S07]  /*0010*/  S2R R7, SR_TID.X ;  /* 0x0000000000077919 */ /* 0x000e2e0000002100 */
[----:B------:R-:W0:Y:S01]  /*0020*/  LDC.64 R2, c[0x0][0x380] ;  /* 0x0000e000ff027b82 */ /* 0x000e220000000a00 */
[----:B------:R-:W1:Y:S07]  /*0030*/  LDCU.64 UR4, c[0x0][0x358] ;  /* 0x00006b00ff0477ac */ /* 0x000e6e0008000a00 */
[----:B------:R-:W2:Y:S01]  /*0040*/  LDC.64 R4, c[0x0][0x388] ;  /* 0x0000e200ff047b82 */ /* 0x000ea20000000a00 */
[----:B0-----:R-:W-:-:S06]  /*0050*/  IMAD.WIDE.U32 R2, R7, 0x4, R2 ;  /* 0x0000000407027825 */ /* 0x001fcc00078e0002 */
[----:B-1----:R-:W3:Y:S01]  /*0060*/  LDG.E R2, desc[UR4][R2.64] ;  /* 0x0000000402027981 */ /* 0x002ee2000c1e1900 */
[----:B--2---:R-:W-:Y:S01]  /*0070*/  IMAD.WIDE.U32 R4, R7, 0x4, R4 ;  /* 0x0000000407047825 */ /* 0x004fe200078e0004 */
[----:B---3--:R-:W-:-:S05]  /*0080*/  SHF.L.U32 R7, R2, 0x1, RZ ;  /* 0x0000000102077819 */ /* 0x008fca00000006ff */
[----:B------:R-:W-:Y:S01]  /*0090*/  STG.E desc[UR4][R4.64], R7 ;  /* 0x0000000704007986 */ /* 0x000fe2000c101904 */
[----:B------:R-:W-:Y:S05]  /*00a0*/  EXIT ;  /* 0x000000000000794d */ /* 0x000fea0003800000 */
.L_x_0:
[----:B------:R-:W-:-:S00]  /*00b0*/  BRA `(.L_x_0) ;  /* 0xfffffffc00fc7947 */ /* 0x000fc0000383ffff */
[----:B------:R-:W-:-:S00]  /*00c0*/  NOP ;  /* 0x0000000000007918 */ /* 0x000fc00000000000 */
        /* <DEDUP_REMOVED lines=11> */
.L_x_1:


//--------------------- .nv.shared.reserved.0     --------------------------
	.section	.nv.shared.reserved.0,"aw",@nobits
	.weak		__nv_reservedSMEM_offset_0_alias
	.size		__nv_reservedSMEM_offset_0_alias, 0, 64
	.other		__nv_reservedSMEM_offset_0_alias,@"STO_CUDA_RESERVED_SHARED STV_DEFAULT"
__nv_reservedSMEM_offset_0_alias:
	.zero		0
	.zero		64


//--------------------- .nv.constant0._Z11vectorScalePiS_ --------------------------
	.section	.nv.constant0._Z11vectorScalePiS_,"a",@progbits
	.sectionflags	@""
	.align	4
.nv.constant0._Z11vectorScalePiS_:
	.zero		912


//--------------------- SYMBOLS --------------------------

	.type		.nv.reservedSmem.offset0,@object
	.size		.nv.reservedSmem.offset0,0x4
